	.headerflags	@"EF_CUDA_TEXMODE_UNIFIED EF_CUDA_64BIT_ADDRESS EF_CUDA_ACCELERATORS EF_CUDA_SM90 EF_CUDA_VIRTUAL_SM(EF_CUDA_SM90)"
	.elftype	@"ET_EXEC"


//--------------------- .nv.info                  --------------------------
	.section	.nv.info,"",@"SHT_CUDA_INFO"
	.align	4


	//----- nvinfo : EIATTR_REGCOUNT
	.align		4
        /*0000*/ 	.byte	0x04, 0x2f
        /*0002*/ 	.short	(.L_1 - .L_0)
	.align		4
.L_0:
        /*0004*/ 	.word	index@(triton_poi_fused_1)
        /*0008*/ 	.word	0x00000018


	//----- nvinfo : EIATTR_MIN_STACK_SIZE
	.align		4
.L_1:
        /*000c*/ 	.byte	0x04, 0x12
        /*000e*/ 	.short	(.L_3 - .L_2)
	.align		4
.L_2:
        /*0010*/ 	.word	index@(triton_poi_fused_1)
        /*0014*/ 	.word	0x00000000


	//----- nvinfo : EIATTR_FRAME_SIZE
	.align		4
.L_3:
        /*0018*/ 	.byte	0x04, 0x11
        /*001a*/ 	.short	(.L_5 - .L_4)
	.align		4
.L_4:
        /*001c*/ 	.word	index@(triton_poi_fused_1)
        /*0020*/ 	.word	0x00000000


	//----- nvinfo : EIATTR_MIN_STACK_SIZE
	.align		4
.L_5:
        /*0024*/ 	.byte	0x04, 0x12
        /*0026*/ 	.short	(.L_7 - .L_6)
	.align		4
.L_6:
        /*0028*/ 	.word	index@(triton_poi_fused_1)
        /*002c*/ 	.word	0x00000000
.L_7:


//--------------------- .nv.info.triton_poi_fused_1 --------------------------
	.section	.nv.info.triton_poi_fused_1,"",@"SHT_CUDA_INFO"
	.sectionflags	@""
	.align	4


	//----- nvinfo : EIATTR_CUDA_API_VERSION
	.align		4
        /*0000*/ 	.byte	0x04, 0x37
        /*0002*/ 	.short	(.L_9 - .L_8)
.L_8:
        /*0004*/ 	.word	0x0000007c


	//----- nvinfo : EIATTR_KPARAM_INFO
	.align		4
.L_9:
        /*0008*/ 	.byte	0x04, 0x17
        /*000a*/ 	.short	(.L_11 - .L_10)
.L_10:
        /*000c*/ 	.word	0x00000000
        /*0010*/ 	.short	0x0003
        /*0012*/ 	.short	0x0014
        /*0014*/ 	.byte	0x00, 0xf0, 0x11, 0x00


	//----- nvinfo : EIATTR_KPARAM_INFO
	.align		4
.L_11:
        /*0018*/ 	.byte	0x04, 0x17
        /*001a*/ 	.short	(.L_13 - .L_12)
.L_12:
        /*001c*/ 	.word	0x00000000
        /*0020*/ 	.short	0x0002
        /*0022*/ 	.short	0x0010
        /*0024*/ 	.byte	0x00, 0xf0, 0x11, 0x00


	//----- nvinfo : EIATTR_KPARAM_INFO
	.align		4
.L_13:
        /*0028*/ 	.byte	0x04, 0x17
        /*002a*/ 	.short	(.L_15 - .L_14)
.L_14:
        /*002c*/ 	.word	0x00000000
        /*0030*/ 	.short	0x0001
        /*0032*/ 	.short	0x0008
        /*0034*/ 	.byte	0x00, 0xf4, 0x21, 0x00


	//----- nvinfo : EIATTR_KPARAM_INFO
	.align		4
.L_15:
        /*0038*/ 	.byte	0x04, 0x17
        /*003a*/ 	.short	(.L_17 - .L_16)
.L_16:
        /*003c*/ 	.word	0x00000000
        /*0040*/ 	.short	0x0000
        /*0042*/ 	.short	0x0000
        /*0044*/ 	.byte	0x00, 0xf4, 0x21, 0x00


	//----- nvinfo : EIATTR_SPARSE_MMA_MASK
	.align		4
.L_17:
        /*0048*/ 	.byte	0x03, 0x50
        /*004a*/ 	.short	0x0000


	//----- nvinfo : EIATTR_MAXREG_COUNT
	.align		4
        /*004c*/ 	.byte	0x03, 0x1b
        /*004e*/ 	.short	0x00ff


	//----- nvinfo : EIATTR_EXIT_INSTR_OFFSETS
	.align		4
        /*0050*/ 	.byte	0x04, 0x1c
        /*0052*/ 	.short	(.L_19 - .L_18)


	//   ....[0]....
.L_18:
        /*0054*/ 	.word	0x00000610


	//   ....[1]....
        /*0058*/ 	.word	0x00000670


	//----- nvinfo : EIATTR_REQNTID
	.align		4
.L_19:
        /*005c*/ 	.byte	0x04, 0x10
        /*005e*/ 	.short	(.L_21 - .L_20)
.L_20:
        /*0060*/ 	.word	0x00000080
        /*0064*/ 	.word	0x00000001
        /*0068*/ 	.word	0x00000001


	//----- nvinfo : EIATTR_CBANK_PARAM_SIZE
	.align		4
.L_21:
        /*006c*/ 	.byte	0x03, 0x19
        /*006e*/ 	.short	0x0018


	//----- nvinfo : EIATTR_PARAM_CBANK
	.align		4
        /*0070*/ 	.byte	0x04, 0x0a
        /*0072*/ 	.short	(.L_23 - .L_22)
	.align		4
.L_22:
        /*0074*/ 	.word	index@(.nv.constant0.triton_poi_fused_1)
        /*0078*/ 	.short	0x0210
        /*007a*/ 	.short	0x0018


	//----- nvinfo : EIATTR_SW_WAR
	.align		4
.L_23:
        /*007c*/ 	.byte	0x04, 0x36
        /*007e*/ 	.short	(.L_25 - .L_24)
.L_24:
        /*0080*/ 	.word	0x00000008
.L_25:


//--------------------- .nv.callgraph             --------------------------
	.section	.nv.callgraph,"",@"SHT_CUDA_CALLGRAPH"
	.align	4
	.sectionentsize	8
	.align		4
        /*0000*/ 	.word	0x00000000
	.align		4
        /*0004*/ 	.word	0xffffffff
	.align		4
        /*0008*/ 	.word	0x00000000
	.align		4
        /*000c*/ 	.word	0xfffffffe
	.align		4
        /*0010*/ 	.word	0x00000000
	.align		4
        /*0014*/ 	.word	0xfffffffd
	.align		4
        /*0018*/ 	.word	0x00000000
	.align		4
        /*001c*/ 	.word	0xfffffffc


//--------------------- .text.triton_poi_fused_1  --------------------------
	.section	.text.triton_poi_fused_1,"ax",@progbits
	.sectionflags	@"SHF_BARRIERS=1"
	.align	128
        .global         triton_poi_fused_1
        .type           triton_poi_fused_1,@function
        .size           triton_poi_fused_1,(.L_x_1 - triton_poi_fused_1)
        .other          triton_poi_fused_1,@"STO_CUDA_ENTRY STV_DEFAULT"
triton_poi_fused_1:
.text.triton_poi_fused_1:
[----:B------:R-:W0:Y:S02]  /*0000*/  LDC R1, c[0x0][0x28] ;  /* 0x00000a00ff017b82 */ /* 0x000e240000000800 */
[----:B------:R-:W1:Y:S01]  /*0010*/  S2R R0, SR_TID.X ;  /* 0x0000000000007919 */ /* 0x000e620000002100 */
[----:B------:R-:W2:Y:S01]  /*0020*/  LDC.64 R4, c[0x0][0x210] ;  /* 0x00008400ff047b82 */ /* 0x000ea20000000a00 */
[----:B------:R-:W-:Y:S02]  /*0030*/  CS2R R8, SRZ ;  /* 0x0000000000087805 */ /* 0x000fe4000001ff00 */
[----:B------:R-:W-:Y:S01]  /*0040*/  CS2R R10, SRZ ;  /* 0x00000000000a7805 */ /* 0x000fe2000001ff00 */
[----:B------:R-:W3:Y:S01]  /*0050*/  S2R R3, SR_CTAID.Y ;  /* 0x0000000000037919 */ /* 0x000ee20000002600 */
[----:B------:R-:W-:Y:S01]  /*0060*/  ULDC.64 UR6, c[0x0][0x208] ;  /* 0x0000820000067ab9 */ /* 0x000fe20000000a00 */
[----:B------:R-:W4:Y:S01]  /*0070*/  S2R R2, SR_CTAID.X ;  /* 0x0000000000027919 */ /* 0x000f220000002500 */
[----:B-1----:R-:W-:Y:S01]  /*0080*/  SHF.R.U32.HI R16, RZ, 0x3, R0 ;  /* 0x00000003ff107819 */ /* 0x002fe20000011600 */
[----:B------:R-:W-:Y:S02]  /*0090*/  IMAD.SHL.U32 R7, R0, 0x4, RZ ;  /* 0x0000000400077824 */ /* 0x000fe400078e00ff */
[----:B---3--:R-:W-:Y:S01]  /*00a0*/  IMAD.SHL.U32 R3, R3, 0x20, RZ ;  /* 0x0000002003037824 */ /* 0x008fe200078e00ff */
[----:B------:R-:W-:Y:S01]  /*00b0*/  SGXT.U32 R16, R16, 0x4 ;  /* 0x000000041010781a */ /* 0x000fe20000000000 */
[----:B----4-:R-:W-:-:S03]  /*00c0*/  IMAD.SHL.U32 R2, R2, 0x20, RZ ;  /* 0x0000002002027824 */ /* 0x010fc600078e00ff */
[----:B------:R-:W-:Y:S02]  /*00d0*/  LOP3.LUT R6, R3, R16, RZ, 0xfc, !PT ;  /* 0x0000001003067212 */ /* 0x000fe400078efcff */
[----:B------:R-:W-:Y:S02]  /*00e0*/  LOP3.LUT R12, R2, 0x1c, R7, 0xf8, !PT ;  /* 0x0000001c020c7812 */ /* 0x000fe400078ef807 */
[C---:B------:R-:W-:Y:S02]  /*00f0*/  ISETP.GE.AND P0, PT, R6.reuse, 0x18, PT ;  /* 0x000000180600780c */ /* 0x040fe40003f06270 */
[----:B------:R-:W-:Y:S01]  /*0100*/  LOP3.LUT R7, R3, 0x10, R16, 0xfe, !PT ;  /* 0x0000001003077812 */ /* 0x000fe200078efe10 */
[----:B------:R-:W-:-:S03]  /*0110*/  IMAD R13, R6, 0x1000, R12 ;  /* 0x00001000060d7824 */ /* 0x000fc600078e020c */
[C---:B------:R-:W-:Y:S01]  /*0120*/  ISETP.GE.AND P1, PT, R7.reuse, 0x18, PT ;  /* 0x000000180700780c */ /* 0x040fe20003f26270 */
[----:B------:R-:W-:Y:S02]  /*0130*/  IMAD R15, R7, 0x1000, R12 ;  /* 0x00001000070f7824 */ /* 0x000fe400078e020c */
[----:B--2---:R-:W-:Y:S01]  /*0140*/  IMAD.WIDE R12, R13, 0x4, R4 ;  /* 0x000000040d0c7825 */ /* 0x004fe200078e0204 */
[----:B------:R-:W-:-:S03]  /*0150*/  CS2R R6, SRZ ;  /* 0x0000000000067805 */ /* 0x000fc6000001ff00 */
[----:B------:R-:W-:Y:S01]  /*0160*/  IMAD.WIDE R14, R15, 0x4, R4 ;  /* 0x000000040f0e7825 */ /* 0x000fe200078e0204 */
[----:B------:R-:W-:Y:S01]  /*0170*/  CS2R R4, SRZ ;  /* 0x0000000000047805 */ /* 0x000fe2000001ff00 */
[----:B------:R-:W2:Y:S05]  /*0180*/  @!P0 LDG.E.EL.128 R8, desc[UR6][R12.64] ;  /* 0x000000060c088981 */ /* 0x000eaa000c2e1d00 */
[----:B------:R1:W3:Y:S01]  /*0190*/  @!P1 LDG.E.EL.128 R4, desc[UR6][R14.64] ;  /* 0x000000060e049981 */ /* 0x0002e2000c2e1d00 */
[----:B------:R-:W4:Y:S01]  /*01a0*/  S2UR UR5, SR_CgaCtaId ;  /* 0x00000000000579c3 */ /* 0x000f220000008800 */
[----:B------:R-:W-:Y:S01]  /*01b0*/  IMAD.SHL.U32 R17, R0, 0x80, RZ ;  /* 0x0000008000117824 */ /* 0x000fe200078e00ff */
[----:B------:R-:W-:-:S04]  /*01c0*/  UMOV UR4, 0x400 ;  /* 0x0000040000047882 */ /* 0x000fc80000000000 */
[----:B------:R-:W-:Y:S01]  /*01d0*/  LOP3.LUT R17, R17, 0x380, RZ, 0xc0, !PT ;  /* 0x0000038011117812 */ /* 0x000fe200078ec0ff */
[----:B-1----:R-:W-:-:S03]  /*01e0*/  IMAD.SHL.U32 R14, R0, 0x2, RZ ;  /* 0x00000002000e7824 */ /* 0x002fc600078e00ff */
[C---:B------:R-:W-:Y:S02]  /*01f0*/  LOP3.LUT R16, R17.reuse, R16, RZ, 0xfc, !PT ;  /* 0x0000001011107212 */ /* 0x040fe400078efcff */
[C---:B------:R-:W-:Y:S02]  /*0200*/  LOP3.LUT R13, R17.reuse, 0x20, RZ, 0xfc, !PT ;  /* 0x00000020110d7812 */ /* 0x040fe400078efcff */
[C---:B------:R-:W-:Y:S02]  /*0210*/  LOP3.LUT R19, R17.reuse, 0x40, RZ, 0xfc, !PT ;  /* 0x0000004011137812 */ /* 0x040fe400078efcff */
[C---:B------:R-:W-:Y:S02]  /*0220*/  LOP3.LUT R21, R17.reuse, 0x60, RZ, 0xfc, !PT ;  /* 0x0000006011157812 */ /* 0x040fe400078efcff */
[-C--:B------:R-:W-:Y:S02]  /*0230*/  LEA.HI R17, R17, R16.reuse, RZ, 0x1c ;  /* 0x0000001011117211 */ /* 0x080fe400078fe0ff */
[----:B------:R-:W-:-:S02]  /*0240*/  LEA.HI R13, R13, R16, RZ, 0x1c ;  /* 0x000000100d0d7211 */ /* 0x000fc400078fe0ff */
[-C--:B------:R-:W-:Y:S01]  /*0250*/  LEA.HI R19, R19, R16.reuse, RZ, 0x1c ;  /* 0x0000001013137211 */ /* 0x080fe200078fe0ff */
[----:B----4-:R-:W-:Y:S01]  /*0260*/  UPRMT UR4, UR5, 0x654, UR4 ;  /* 0x0000065405047896 */ /* 0x010fe20008000004 */
[----:B------:R-:W-:Y:S02]  /*0270*/  LEA.HI R16, R21, R16, RZ, 0x1c ;  /* 0x0000001015107211 */ /* 0x000fe400078fe0ff */
[----:B------:R-:W-:Y:S02]  /*0280*/  LOP3.LUT R12, R14, 0xfe, RZ, 0xc0, !PT ;  /* 0x000000fe0e0c7812 */ /* 0x000fe400078ec0ff */
[----:B------:R-:W-:Y:S02]  /*0290*/  LOP3.LUT R3, R3, 0x1e, R14, 0xf8, !PT ;  /* 0x0000001e03037812 */ /* 0x000fe400078ef80e */
[----:B------:R-:W-:Y:S02]  /*02a0*/  LEA R17, R17, UR4, 0x2 ;  /* 0x0000000411117c11 */ /* 0x000fe4000f8e10ff */
[----:B------:R-:W-:-:S02]  /*02b0*/  LEA R18, R13, UR4, 0x2 ;  /* 0x000000040d127c11 */ /* 0x000fc4000f8e10ff */
[----:B------:R-:W-:Y:S02]  /*02c0*/  LEA R19, R19, UR4, 0x2 ;  /* 0x0000000413137c11 */ /* 0x000fe4000f8e10ff */
[----:B------:R-:W-:Y:S02]  /*02d0*/  LEA R16, R16, UR4, 0x2 ;  /* 0x0000000410107c11 */ /* 0x000fe4000f8e10ff */
[C---:B------:R-:W-:Y:S02]  /*02e0*/  LOP3.LUT R15, R12.reuse, 0x100, RZ, 0xfc, !PT ;  /* 0x000001000c0f7812 */ /* 0x040fe400078efcff */
[----:B------:R-:W-:Y:S02]  /*02f0*/  LOP3.LUT R20, R12, 0x200, RZ, 0xfc, !PT ;  /* 0x000002000c147812 */ /* 0x000fe400078efcff */
[----:B------:R-:W-:Y:S02]  /*0300*/  SHF.R.U32.HI R13, RZ, 0x3, R0 ;  /* 0x00000003ff0d7819 */ /* 0x000fe40000011600 */
[----:B------:R-:W-:-:S02]  /*0310*/  SHF.R.U32.HI R15, RZ, 0x4, R15 ;  /* 0x00000004ff0f7819 */ /* 0x000fc4000001160f */
[----:B------:R-:W-:Y:S02]  /*0320*/  SHF.R.U32.HI R20, RZ, 0x4, R20 ;  /* 0x00000004ff147819 */ /* 0x000fe40000011614 */
[----:B------:R-:W-:Y:S02]  /*0330*/  LOP3.LUT R13, R13, 0xe, RZ, 0xc0, !PT ;  /* 0x0000000e0d0d7812 */ /* 0x000fe400078ec0ff */
[----:B------:R-:W-:Y:S02]  /*0340*/  LOP3.LUT R15, R15, 0x1e, RZ, 0xc0, !PT ;  /* 0x0000001e0f0f7812 */ /* 0x000fe400078ec0ff */
[----:B------:R-:W-:Y:S01]  /*0350*/  SHF.R.U32.HI R0, RZ, 0x4, R0 ;  /* 0x00000004ff007819 */ /* 0x000fe20000011600 */
[C---:B------:R-:W-:Y:S01]  /*0360*/  IMAD.IADD R13, R12.reuse, 0x1, R13 ;  /* 0x000000010c0d7824 */ /* 0x040fe200078e020d */
[----:B------:R-:W-:Y:S01]  /*0370*/  ISETP.GE.AND P0, PT, R3, 0x18, PT ;  /* 0x000000180300780c */ /* 0x000fe20003f06270 */
[----:B------:R-:W-:Y:S01]  /*0380*/  IMAD.IADD R15, R12, 0x1, R15 ;  /* 0x000000010c0f7824 */ /* 0x000fe200078e020f */
[----:B--2---:R-:W-:Y:S04]  /*0390*/  STS [R17], R8 ;  /* 0x0000000811007388 */ /* 0x004fe80000000800 */
[----:B------:R1:W-:Y:S04]  /*03a0*/  STS [R18+0x80], R9 ;  /* 0x0000800912007388 */ /* 0x0003e80000000800 */
[----:B------:R2:W-:Y:S04]  /*03b0*/  STS [R19+0x100], R10 ;  /* 0x0001000a13007388 */ /* 0x0005e80000000800 */
[----:B------:R-:W-:Y:S01]  /*03c0*/  STS [R16+0x180], R11 ;  /* 0x0001800b10007388 */ /* 0x000fe20000000800 */
[----:B-1----:R-:W-:-:S03]  /*03d0*/  LOP3.LUT R9, R20, 0x2e, RZ, 0xc0, !PT ;  /* 0x0000002e14097812 */ /* 0x002fc600078ec0ff */
[----:B---3--:R-:W-:Y:S01]  /*03e0*/  STS [R17+0x40], R4 ;  /* 0x0000400411007388 */ /* 0x008fe20000000800 */
[----:B------:R-:W-:Y:S01]  /*03f0*/  LEA R20, R13, UR4, 0x2 ;  /* 0x000000040d147c11 */ /* 0x000fe2000f8e10ff */
[----:B------:R-:W-:Y:S02]  /*0400*/  IMAD.IADD R9, R12, 0x1, R9 ;  /* 0x000000010c097824 */ /* 0x000fe400078e0209 */
[----:B------:R-:W-:Y:S01]  /*0410*/  STS [R18+0xc0], R5 ;  /* 0x0000c00512007388 */ /* 0x000fe20000000800 */
[----:B--2---:R-:W-:Y:S02]  /*0420*/  LEA R10, R15, UR4, 0x2 ;  /* 0x000000040f0a7c11 */ /* 0x004fe4000f8e10ff */
[----:B------:R-:W1:Y:S01]  /*0430*/  LDC.64 R14, c[0x0][0x218] ;  /* 0x00008600ff0e7b82 */ /* 0x000e620000000a00 */
[----:B------:R2:W-:Y:S01]  /*0440*/  STS [R19+0x140], R6 ;  /* 0x0001400613007388 */ /* 0x0005e20000000800 */
[----:B------:R-:W-:-:S03]  /*0450*/  LEA R9, R9, UR4, 0x2 ;  /* 0x0000000409097c11 */ /* 0x000fc6000f8e10ff */
[----:B------:R3:W-:Y:S03]  /*0460*/  STS [R16+0x1c0], R7 ;  /* 0x0001c00710007388 */ /* 0x0007e60000000800 */
[----:B------:R-:W-:Y:S01]  /*0470*/  BAR.SYNC.DEFER_BLOCKING 0x0 ;  /* 0x0000000000007b1d */ /* 0x000fe20000010000 */
[----:B--2---:R-:W-:Y:S01]  /*0480*/  IMAD.HI R6, R3, 0x2aaaaaab, RZ ;  /* 0x2aaaaaab03067827 */ /* 0x004fe200078e02ff */
[----:B---3--:R-:W-:-:S04]  /*0490*/  SGXT.U32 R7, R0, 0x3 ;  /* 0x000000030007781a */ /* 0x008fc80000000000 */
[----:B------:R-:W-:Y:S02]  /*04a0*/  LEA.HI R6, R6, R6, RZ, 0x1 ;  /* 0x0000000606067211 */ /* 0x000fe400078f08ff */
[----:B------:R-:W-:Y:S02]  /*04b0*/  LOP3.LUT R2, R2, R7, RZ, 0xfc, !PT ;  /* 0x0000000702027212 */ /* 0x000fe400078efcff */
[----:B------:R-:W-:Y:S01]  /*04c0*/  LOP3.LUT R7, R12, 0x300, RZ, 0xfc, !PT ;  /* 0x000003000c077812 */ /* 0x000fe200078efcff */
[----:B------:R-:W-:Y:S01]  /*04d0*/  IMAD R13, R6, -0x6, R3 ;  /* 0xfffffffa060d7824 */ /* 0x000fe200078e0203 */
[----:B------:R-:W-:-:S03]  /*04e0*/  LOP3.LUT R0, R2, 0x8, RZ, 0xfc, !PT ;  /* 0x0000000802007812 */ /* 0x000fc600078efcff */
[----:B------:R-:W-:Y:S01]  /*04f0*/  IMAD R3, R6, 0x6000, R13 ;  /* 0x0000600006037824 */ /* 0x000fe200078e020d */
[----:B------:R-:W-:Y:S02]  /*0500*/  SHF.R.U32.HI R13, RZ, 0x4, R7 ;  /* 0x00000004ff0d7819 */ /* 0x000fe40000011607 */
[C---:B------:R-:W-:Y:S01]  /*0510*/  LOP3.LUT R6, R2.reuse, 0x10, RZ, 0xfc, !PT ;  /* 0x0000001002067812 */ /* 0x040fe200078efcff */
[--C-:B------:R-:W-:Y:S01]  /*0520*/  IMAD R7, R2, 0x6, R3.reuse ;  /* 0x0000000602077824 */ /* 0x100fe200078e0203 */
[----:B------:R-:W-:Y:S01]  /*0530*/  LOP3.LUT R19, R13, 0x3e, RZ, 0xc0, !PT ;  /* 0x0000003e0d137812 */ /* 0x000fe200078ec0ff */
[--C-:B------:R-:W-:Y:S01]  /*0540*/  IMAD R17, R0, 0x6, R3.reuse ;  /* 0x0000000600117824 */ /* 0x100fe200078e0203 */
[----:B------:R-:W2:Y:S01]  /*0550*/  LDS.64 R4, [R20] ;  /* 0x0000000014047984 */ /* 0x000ea20000000a00 */
[----:B------:R-:W-:Y:S02]  /*0560*/  IMAD R13, R6, 0x6, R3 ;  /* 0x00000006060d7824 */ /* 0x000fe400078e0203 */
[--C-:B-1----:R-:W-:Y:S01]  /*0570*/  IMAD.WIDE R6, R7, 0x4, R14.reuse ;  /* 0x0000000407067825 */ /* 0x102fe200078e020e */
[----:B------:R-:W1:Y:S03]  /*0580*/  LDS.64 R10, [R10+0x400] ;  /* 0x000400000a0a7984 */ /* 0x000e660000000a00 */
[----:B------:R-:W-:Y:S01]  /*0590*/  IMAD.WIDE R16, R17, 0x4, R14 ;  /* 0x0000000411107825 */ /* 0x000fe200078e020e */
[----:B------:R-:W3:Y:S03]  /*05a0*/  LDS.64 R8, [R9+0x800] ;  /* 0x0008000009087984 */ /* 0x000ee60000000a00 */
[----:B------:R-:W-:-:S02]  /*05b0*/  IMAD.IADD R19, R12, 0x1, R19 ;  /* 0x000000010c137824 */ /* 0x000fc400078e0213 */
[----:B------:R-:W-:-:S03]  /*05c0*/  IMAD.WIDE R12, R13, 0x4, R14 ;  /* 0x000000040d0c7825 */ /* 0x000fc600078e020e */
[----:B------:R-:W-:Y:S01]  /*05d0*/  LEA R19, R19, UR4, 0x2 ;  /* 0x0000000413137c11 */ /* 0x000fe2000f8e10ff */
[----:B--2---:R2:W-:Y:S04]  /*05e0*/  @!P0 STG.E.64 desc[UR6][R6.64], R4 ;  /* 0x0000000406008986 */ /* 0x0045e8000c101b06 */
[----:B-1----:R2:W-:Y:S04]  /*05f0*/  @!P0 STG.E.64 desc[UR6][R16.64], R10 ;  /* 0x0000000a10008986 */ /* 0x0025e8000c101b06 */
[----:B---3--:R2:W-:Y:S01]  /*0600*/  @!P0 STG.E.64 desc[UR6][R12.64], R8 ;  /* 0x000000080c008986 */ /* 0x0085e2000c101b06 */
[----:B------:R-:W-:Y:S05]  /*0610*/  @P0 EXIT ;  /* 0x000000000000094d */ /* 0x000fea0003800000 */
[----:B------:R-:W0:Y:S01]  /*0620*/  LDS.64 R18, [R19+0xc00] ;  /* 0x000c000013127984 */ /* 0x000e220000000a00 */
[----:B------:R-:W-:-:S05]  /*0630*/  LOP3.LUT R2, R2, 0x18, RZ, 0xfc, !PT ;  /* 0x0000001802027812 */ /* 0x000fca00078efcff */
[----:B------:R-:W-:-:S04]  /*0640*/  IMAD R3, R2, 0x6, R3 ;  /* 0x0000000602037824 */ /* 0x000fc800078e0203 */
[----:B------:R-:W-:-:S05]  /*0650*/  IMAD.WIDE R14, R3, 0x4, R14 ;  /* 0x00000004030e7825 */ /* 0x000fca00078e020e */
[----:B0-----:R-:W-:Y:S01]  /*0660*/  STG.E.64 desc[UR6][R14.64], R18 ;  /* 0x000000120e007986 */ /* 0x001fe2000c101b06 */
[----:B------:R-:W-:Y:S05]  /*0670*/  EXIT ;  /* 0x000000000000794d */ /* 0x000fea0003800000 */
.L_x_0:
[----:B------:R-:W-:-:S00]  /*0680*/  BRA `(.L_x_0) ;  /* 0xfffffffc00fc7947 */ /* 0x000fc0000383ffff */
[----:B------:R-:W-:-:S00]  /*0690*/  NOP ;  /* 0x0000000000007918 */ /* 0x000fc00000000000 */
        /* <DEDUP_REMOVED lines=14> */
.L_x_1:


//--------------------- .nv.shared.triton_poi_fused_1 --------------------------
	.section	.nv.shared.triton_poi_fused_1,"aw",@nobits
	.sectionflags	@""
	.align	16
	.zero		1024


//--------------------- .nv.constant0.triton_poi_fused_1 --------------------------
	.section	.nv.constant0.triton_poi_fused_1,"a",@progbits
	.sectionflags	@""
	.align	4
.nv.constant0.triton_poi_fused_1:
	.zero		552
